//
// Generated by NVIDIA NVVM Compiler
//
// Compiler Build ID: CL-36424714
// Cuda compilation tools, release 13.0, V13.0.88
// Based on NVVM 20.0.0
//

.version 9.0
.target sm_100
.address_size 64

	// .globl	_Z13sum_array_gpuPiS_S_i

.visible .entry _Z13sum_array_gpuPiS_S_i(
	.param .u64 .ptr .align 1 _Z13sum_array_gpuPiS_S_i_param_0,
	.param .u64 .ptr .align 1 _Z13sum_array_gpuPiS_S_i_param_1,
	.param .u64 .ptr .align 1 _Z13sum_array_gpuPiS_S_i_param_2,
	.param .u32 _Z13sum_array_gpuPiS_S_i_param_3
)
{
	.reg .pred 	%p<2>;
	.reg .b32 	%r<9>;
	.reg .b64 	%rd<11>;

	ld.param.u64 	%rd1, [_Z13sum_array_gpuPiS_S_i_param_0];
	ld.param.u64 	%rd2, [_Z13sum_array_gpuPiS_S_i_param_1];
	ld.param.u64 	%rd3, [_Z13sum_array_gpuPiS_S_i_param_2];
	ld.param.u32 	%r2, [_Z13sum_array_gpuPiS_S_i_param_3];
	mov.u32 	%r3, %ctaid.x;
	mov.u32 	%r4, %ntid.x;
	mov.u32 	%r5, %tid.x;
	mad.lo.s32 	%r1, %r3, %r4, %r5;
	setp.ge.s32 	%p1, %r1, %r2;
	@%p1 bra 	$L__BB0_2;
	cvta.to.global.u64 	%rd4, %rd1;
	cvta.to.global.u64 	%rd5, %rd2;
	cvta.to.global.u64 	%rd6, %rd3;
	mul.wide.s32 	%rd7, %r1, 4;
	add.s64 	%rd8, %rd4, %rd7;
	ld.global.u32 	%r6, [%rd8];
	add.s64 	%rd9, %rd5, %rd7;
	ld.global.u32 	%r7, [%rd9];
	add.s32 	%r8, %r7, %r6;
	add.s64 	%rd10, %rd6, %rd7;
	st.global.u32 	[%rd10], %r8;
$L__BB0_2:
	ret;

}


// ===== COMPILED SASS (sm_100) =====

	.target	sm_100

	.elftype	@"ET_EXEC"


//--------------------- .note.nv.tkinfo           --------------------------
	.section	.note.nv.tkinfo,"",@"SHT_NOTE"
	.sectionflags	@"SHF_NOTE_NV_TKINFO"
	.tkinfo
        /*0018*/ 	.word	0x00000002
        /*0030*/ 	.string	""
        /*0030*/ 	.string	"ptxas"
        /*0030*/ 	.string	"Cuda compilation tools, release 13.0, V13.0.88"
        /*0030*/ 	.string	"Build cuda_13.0.r13.0/compiler.36424714_0"
        /*0030*/ 	.string	"-arch sm_100 -m 64 "



//--------------------- .note.nv.cuinfo           --------------------------
	.section	.note.nv.cuinfo,"",@"SHT_NOTE"
	.sectionflags	@"SHF_NOTE_NV_CUINFO"
        /*0018*/ 	.short	0x0002
        /*001a*/ 	.short	0x0064
        /*001c*/ 	.short	0x0082
	.zero		2


//--------------------- .nv.info                  --------------------------
	.section	.nv.info,"",@"SHT_CUDA_INFO"
	.align	4


	//----- nvinfo : EIATTR_REGCOUNT
	.align		4
        /*0000*/ 	.byte	0x04, 0x2f
        /*0002*/ 	.short	(.L_1 - .L_0)
	.align		4
.L_0:
        /*0004*/ 	.word	index@(_Z13sum_array_gpuPiS_S_i)
        /*0008*/ 	.word	0x0000000c


	//----- nvinfo : EIATTR_FRAME_SIZE
	.align		4
.L_1:
        /*000c*/ 	.byte	0x04, 0x11
        /*000e*/ 	.short	(.L_3 - .L_2)
	.align		4
.L_2:
        /*0010*/ 	.word	index@(_Z13sum_array_gpuPiS_S_i)
        /*0014*/ 	.word	0x00000000


	//----- nvinfo : EIATTR_MIN_STACK_SIZE
	.align		4
.L_3:
        /*0018*/ 	.byte	0x04, 0x12
        /*001a*/ 	.short	(.L_5 - .L_4)
	.align		4
.L_4:
        /*001c*/ 	.word	index@(_Z13sum_array_gpuPiS_S_i)
        /*0020*/ 	.word	0x00000000
.L_5:


//--------------------- .nv.compat                --------------------------
	.section	.nv.compat,"",@"SHT_CUDA_COMPAT_INFO"
	.align	4
        /*0000*/ 	.byte	0x02, 0x09, 0x00, 0x00, 0x02, 0x02, 0x01, 0x00, 0x02, 0x05, 0x05, 0x00, 0x03, 0x07, 0x01, 0x01
        /*0010*/ 	.byte	0x02, 0x03, 0x00, 0x00, 0x02, 0x06, 0x01, 0x00, 0x04, 0x0b, 0x08, 0x00, 0x09, 0x00, 0x00, 0x00
        /*0020*/ 	.byte	0x00, 0x00, 0x00, 0x00


//--------------------- .nv.info._Z13sum_array_gpuPiS_S_i --------------------------
	.section	.nv.info._Z13sum_array_gpuPiS_S_i,"",@"SHT_CUDA_INFO"
	.sectionflags	@""
	.align	4


	//----- nvinfo : EIATTR_CUDA_API_VERSION
	.align		4
        /*0000*/ 	.byte	0x04, 0x37
        /*0002*/ 	.short	(.L_7 - .L_6)
.L_6:
        /*0004*/ 	.word	0x00000082


	//----- nvinfo : EIATTR_KPARAM_INFO
	.align		4
.L_7:
        /*0008*/ 	.byte	0x04, 0x17
        /*000a*/ 	.short	(.L_9 - .L_8)
.L_8:
        /*000c*/ 	.word	0x00000000
        /*0010*/ 	.short	0x0003
        /*0012*/ 	.short	0x0018
        /*0014*/ 	.byte	0x00, 0xf0, 0x11, 0x00


	//----- nvinfo : EIATTR_KPARAM_INFO
	.align		4
.L_9:
        /*0018*/ 	.byte	0x04, 0x17
        /*001a*/ 	.short	(.L_11 - .L_10)
.L_10:
        /*001c*/ 	.word	0x00000000
        /*0020*/ 	.short	0x0002
        /*0022*/ 	.short	0x0010
        /*0024*/ 	.byte	0x00, 0xf5, 0x21, 0x00


	//----- nvinfo : EIATTR_KPARAM_INFO
	.align		4
.L_11:
        /*0028*/ 	.byte	0x04, 0x17
        /*002a*/ 	.short	(.L_13 - .L_12)
.L_12:
        /*002c*/ 	.word	0x00000000
        /*0030*/ 	.short	0x0001
        /*0032*/ 	.short	0x0008
        /*0034*/ 	.byte	0x00, 0xf5, 0x21, 0x00


	//----- nvinfo : EIATTR_KPARAM_INFO
	.align		4
.L_13:
        /*0038*/ 	.byte	0x04, 0x17
        /*003a*/ 	.short	(.L_15 - .L_14)
.L_14:
        /*003c*/ 	.word	0x00000000
        /*0040*/ 	.short	0x0000
        /*0042*/ 	.short	0x0000
        /*0044*/ 	.byte	0x00, 0xf5, 0x21, 0x00


	//----- nvinfo : EIATTR_SPARSE_MMA_MASK
	.align		4
.L_15:
        /*0048*/ 	.byte	0x03, 0x50
        /*004a*/ 	.short	0x0000


	//----- nvinfo : EIATTR_MAXREG_COUNT
	.align		4
        /*004c*/ 	.byte	0x03, 0x1b
        /*004e*/ 	.short	0x00ff


	//----- nvinfo : EIATTR_MERCURY_ISA_VERSION
	.align		4
        /*0050*/ 	.byte	0x03, 0x5f
        /*0052*/ 	.short	0x0101


	//----- nvinfo : EIATTR_VRC_CTA_INIT_COUNT
	.align		4
        /*0054*/ 	.byte	0x02, 0x4a
	.zero		1
	.zero		1


	//----- nvinfo : EIATTR_EXIT_INSTR_OFFSETS
	.align		4
        /*0058*/ 	.byte	0x04, 0x1c
        /*005a*/ 	.short	(.L_17 - .L_16)


	//   ....[0]....
.L_16:
        /*005c*/ 	.word	0x00000070


	//   ....[1]....
        /*0060*/ 	.word	0x00000130


	//----- nvinfo : EIATTR_CBANK_PARAM_SIZE
	.align		4
.L_17:
        /*0064*/ 	.byte	0x03, 0x19
        /*0066*/ 	.short	0x001c


	//----- nvinfo : EIATTR_PARAM_CBANK
	.align		4
        /*0068*/ 	.byte	0x04, 0x0a
        /*006a*/ 	.short	(.L_19 - .L_18)
	.align		4
.L_18:
        /*006c*/ 	.word	index@(.nv.constant0._Z13sum_array_gpuPiS_S_i)
        /*0070*/ 	.short	0x0380
        /*0072*/ 	.short	0x001c


	//----- nvinfo : EIATTR_SW_WAR
	.align		4
.L_19:
        /*0074*/ 	.byte	0x04, 0x36
        /*0076*/ 	.short	(.L_21 - .L_20)
.L_20:
        /*0078*/ 	.word	0x00000008
.L_21:


//--------------------- .nv.callgraph             --------------------------
	.section	.nv.callgraph,"",@"SHT_CUDA_CALLGRAPH"
	.align	4
	.sectionentsize	8
	.align		4
        /*0000*/ 	.word	0x00000000
	.align		4
        /*0004*/ 	.word	0xffffffff
	.align		4
        /*0008*/ 	.word	0x00000000
	.align		4
        /*000c*/ 	.word	0xfffffffe
	.align		4
        /*0010*/ 	.word	0x00000000
	.align		4
        /*0014*/ 	.word	0xfffffffd
	.align		4
        /*0018*/ 	.word	0x00000000
	.align		4
        /*001c*/ 	.word	0xfffffffc


//--------------------- .text._Z13sum_array_gpuPiS_S_i --------------------------
	.section	.text._Z13sum_array_gpuPiS_S_i,"ax",@progbits
	.align	128
        .global         _Z13sum_array_gpuPiS_S_i
        .type           _Z13sum_array_gpuPiS_S_i,@function
        .size           _Z13sum_array_gpuPiS_S_i,(.L_x_1 - _Z13sum_array_gpuPiS_S_i)
        .other          _Z13sum_array_gpuPiS_S_i,@"STO_CUDA_ENTRY STV_DEFAULT"
_Z13sum_array_gpuPiS_S_i:
.text._Z13sum_array_gpuPiS_S_i:
[----:B------:R-:W-:Y:S01]  /*0000*/  LDC R1, c[0x0][0x37c] ;  /* 0x0000df00ff017b82 */ /* 0x000fe20000000800 */
[----:B------:R-:W0:Y:S07]  /*0010*/  S2R R0, SR_TID.X ;  /* 0x0000000000007919 */ /* 0x000e2e0000002100 */
[----:B------:R-:W0:Y:S01]  /*0020*/  S2UR UR4, SR_CTAID.X ;  /* 0x00000000000479c3 */ /* 0x000e220000002500 */
[----:B------:R-:W1:Y:S07]  /*0030*/  LDCU UR5, c[0x0][0x398] ;  /* 0x00007300ff0577ac */ /* 0x000e6e0008000800 */
[----:B------:R-:W0:Y:S02]  /*0040*/  LDC R9, c[0x0][0x360] ;  /* 0x0000d800ff097b82 */ /* 0x000e240000000800 */
[----:B0-----:R-:W-:-:S05]  /*0050*/  IMAD R9, R9, UR4, R0 ;  /* 0x0000000409097c24 */ /* 0x001fca000f8e0200 */
[----:B-1----:R-:W-:-:S13]  /*0060*/  ISETP.GE.AND P0, PT, R9, UR5, PT ;  /* 0x0000000509007c0c */ /* 0x002fda000bf06270 */
[----:B------:R-:W-:Y:S05]  /*0070*/  @P0 EXIT ;  /* 0x000000000000094d */ /* 0x000fea0003800000 */
[----:B------:R-:W0:Y:S01]  /*0080*/  LDC.64 R2, c[0x0][0x380] ;  /* 0x0000e000ff027b82 */ /* 0x000e220000000a00 */
[----:B------:R-:W1:Y:S07]  /*0090*/  LDCU.64 UR4, c[0x0][0x358] ;  /* 0x00006b00ff0477ac */ /* 0x000e6e0008000a00 */
[----:B------:R-:W2:Y:S08]  /*00a0*/  LDC.64 R4, c[0x0][0x388] ;  /* 0x0000e200ff047b82 */ /* 0x000eb00000000a00 */
[----:B------:R-:W3:Y:S01]  /*00b0*/  LDC.64 R6, c[0x0][0x390] ;  /* 0x0000e400ff067b82 */ /* 0x000ee20000000a00 */
[----:B0-----:R-:W-:-:S06]  /*00c0*/  IMAD.WIDE R2, R9, 0x4, R2 ;  /* 0x0000000409027825 */ /* 0x001fcc00078e0202 */
[----:B-1----:R-:W4:Y:S01]  /*00d0*/  LDG.E R2, desc[UR4][R2.64] ;  /* 0x0000000402027981 */ /* 0x002f22000c1e1900 */
[----:B--2---:R-:W-:-:S06]  /*00e0*/  IMAD.WIDE R4, R9, 0x4, R4 ;  /* 0x0000000409047825 */ /* 0x004fcc00078e0204 */
[----:B------:R-:W4:Y:S01]  /*00f0*/  LDG.E R5, desc[UR4][R4.64] ;  /* 0x0000000404057981 */ /* 0x000f22000c1e1900 */
[----:B---3--:R-:W-:Y:S01]  /*0100*/  IMAD.WIDE R6, R9, 0x4, R6 ;  /* 0x0000000409067825 */ /* 0x008fe200078e0206 */
[----:B----4-:R-:W-:-:S05]  /*0110*/  IADD3 R9, PT, PT, R2, R5, RZ ;  /* 0x0000000502097210 */ /* 0x010fca0007ffe0ff */
[----:B------:R-:W-:Y:S01]  /*0120*/  STG.E desc[UR4][R6.64], R9 ;  /* 0x0000000906007986 */ /* 0x000fe2000c101904 */
[----:B------:R-:W-:Y:S05]  /*0130*/  EXIT ;  /* 0x000000000000794d */ /* 0x000fea0003800000 */
.L_x_0:
[----:B------:R-:W-:-:S00]  /*0140*/  BRA `(.L_x_0) ;  /* 0xfffffffc00fc7947 */ /* 0x000fc0000383ffff */
[----:B------:R-:W-:-:S00]  /*0150*/  NOP ;  /* 0x0000000000007918 */ /* 0x000fc00000000000 */
        /* <DEDUP_REMOVED lines=10> */
.L_x_1:


//--------------------- .nv.shared.reserved.0     --------------------------
	.section	.nv.shared.reserved.0,"aw",@nobits
	.weak		__nv_reservedSMEM_offset_0_alias
	.size		__nv_reservedSMEM_offset_0_alias, 0, 64
	.other		__nv_reservedSMEM_offset_0_alias,@"STO_CUDA_RESERVED_SHARED STV_DEFAULT"
__nv_reservedSMEM_offset_0_alias:
	.zero		0
	.zero		64


//--------------------- .nv.constant0._Z13sum_array_gpuPiS_S_i --------------------------
	.section	.nv.constant0._Z13sum_array_gpuPiS_S_i,"a",@progbits
	.sectionflags	@""
	.align	4
.nv.constant0._Z13sum_array_gpuPiS_S_i:
	.zero		924


//--------------------- SYMBOLS --------------------------

	.type		.nv.reservedSmem.offset0,@object
	.size		.nv.reservedSmem.offset0,0x4
